//
// Generated by NVIDIA NVVM Compiler
//
// Compiler Build ID: CL-36424714
// Cuda compilation tools, release 13.0, V13.0.88
// Based on NVVM 20.0.0
//

.version 9.0
.target sm_100
.address_size 64

	// .globl	_Z4copyPPfS_S0_S_i

.visible .entry _Z4copyPPfS_S0_S_i(
	.param .u64 .ptr .align 1 _Z4copyPPfS_S0_S_i_param_0,
	.param .u64 .ptr .align 1 _Z4copyPPfS_S0_S_i_param_1,
	.param .u64 .ptr .align 1 _Z4copyPPfS_S0_S_i_param_2,
	.param .u64 .ptr .align 1 _Z4copyPPfS_S0_S_i_param_3,
	.param .u32 _Z4copyPPfS_S0_S_i_param_4
)
{
	.reg .pred 	%p<2>;
	.reg .b32 	%r<7>;
	.reg .b64 	%rd<13>;

	ld.param.u64 	%rd1, [_Z4copyPPfS_S0_S_i_param_0];
	ld.param.u64 	%rd2, [_Z4copyPPfS_S0_S_i_param_1];
	ld.param.u64 	%rd3, [_Z4copyPPfS_S0_S_i_param_2];
	ld.param.u64 	%rd4, [_Z4copyPPfS_S0_S_i_param_3];
	ld.param.u32 	%r2, [_Z4copyPPfS_S0_S_i_param_4];
	mov.u32 	%r3, %tid.x;
	mov.u32 	%r4, %ctaid.x;
	mov.u32 	%r5, %ntid.x;
	mad.lo.s32 	%r1, %r4, %r5, %r3;
	setp.ge.s32 	%p1, %r1, %r2;
	@%p1 bra 	$L__BB0_2;
	cvta.to.global.u64 	%rd5, %rd1;
	cvta.to.global.u64 	%rd6, %rd3;
	shl.b32 	%r6, %r1, 2;
	mul.wide.s32 	%rd7, %r6, 4;
	add.s64 	%rd8, %rd2, %rd7;
	mul.wide.s32 	%rd9, %r1, 8;
	add.s64 	%rd10, %rd5, %rd9;
	st.global.u64 	[%rd10], %rd8;
	add.s64 	%rd11, %rd4, %rd7;
	add.s64 	%rd12, %rd6, %rd9;
	st.global.u64 	[%rd12], %rd11;
$L__BB0_2:
	ret;

}


// ===== COMPILED SASS (sm_100) =====

	.target	sm_100

	.elftype	@"ET_EXEC"


//--------------------- .note.nv.tkinfo           --------------------------
	.section	.note.nv.tkinfo,"",@"SHT_NOTE"
	.sectionflags	@"SHF_NOTE_NV_TKINFO"
	.tkinfo
        /*0018*/ 	.word	0x00000002
        /*0030*/ 	.string	""
        /*0030*/ 	.string	"ptxas"
        /*0030*/ 	.string	"Cuda compilation tools, release 13.0, V13.0.88"
        /*0030*/ 	.string	"Build cuda_13.0.r13.0/compiler.36424714_0"
        /*0030*/ 	.string	"-arch sm_100 -m 64 "



//--------------------- .note.nv.cuinfo           --------------------------
	.section	.note.nv.cuinfo,"",@"SHT_NOTE"
	.sectionflags	@"SHF_NOTE_NV_CUINFO"
        /*0018*/ 	.short	0x0002
        /*001a*/ 	.short	0x0064
        /*001c*/ 	.short	0x0082
	.zero		2


//--------------------- .nv.info                  --------------------------
	.section	.nv.info,"",@"SHT_CUDA_INFO"
	.align	4


	//----- nvinfo : EIATTR_REGCOUNT
	.align		4
        /*0000*/ 	.byte	0x04, 0x2f
        /*0002*/ 	.short	(.L_1 - .L_0)
	.align		4
.L_0:
        /*0004*/ 	.word	index@(_Z4copyPPfS_S0_S_i)
        /*0008*/ 	.word	0x00000010


	//----- nvinfo : EIATTR_FRAME_SIZE
	.align		4
.L_1:
        /*000c*/ 	.byte	0x04, 0x11
        /*000e*/ 	.short	(.L_3 - .L_2)
	.align		4
.L_2:
        /*0010*/ 	.word	index@(_Z4copyPPfS_S0_S_i)
        /*0014*/ 	.word	0x00000000


	//----- nvinfo : EIATTR_MIN_STACK_SIZE
	.align		4
.L_3:
        /*0018*/ 	.byte	0x04, 0x12
        /*001a*/ 	.short	(.L_5 - .L_4)
	.align		4
.L_4:
        /*001c*/ 	.word	index@(_Z4copyPPfS_S0_S_i)
        /*0020*/ 	.word	0x00000000
.L_5:


//--------------------- .nv.compat                --------------------------
	.section	.nv.compat,"",@"SHT_CUDA_COMPAT_INFO"
	.align	4
        /*0000*/ 	.byte	0x02, 0x09, 0x00, 0x00, 0x02, 0x02, 0x01, 0x00, 0x02, 0x05, 0x05, 0x00, 0x03, 0x07, 0x01, 0x01
        /*0010*/ 	.byte	0x02, 0x03, 0x00, 0x00, 0x02, 0x06, 0x01, 0x00, 0x04, 0x0b, 0x08, 0x00, 0x09, 0x00, 0x00, 0x00
        /*0020*/ 	.byte	0x00, 0x00, 0x00, 0x00


//--------------------- .nv.info._Z4copyPPfS_S0_S_i --------------------------
	.section	.nv.info._Z4copyPPfS_S0_S_i,"",@"SHT_CUDA_INFO"
	.sectionflags	@""
	.align	4


	//----- nvinfo : EIATTR_CUDA_API_VERSION
	.align		4
        /*0000*/ 	.byte	0x04, 0x37
        /*0002*/ 	.short	(.L_7 - .L_6)
.L_6:
        /*0004*/ 	.word	0x00000082


	//----- nvinfo : EIATTR_KPARAM_INFO
	.align		4
.L_7:
        /*0008*/ 	.byte	0x04, 0x17
        /*000a*/ 	.short	(.L_9 - .L_8)
.L_8:
        /*000c*/ 	.word	0x00000000
        /*0010*/ 	.short	0x0004
        /*0012*/ 	.short	0x0020
        /*0014*/ 	.byte	0x00, 0xf0, 0x11, 0x00


	//----- nvinfo : EIATTR_KPARAM_INFO
	.align		4
.L_9:
        /*0018*/ 	.byte	0x04, 0x17
        /*001a*/ 	.short	(.L_11 - .L_10)
.L_10:
        /*001c*/ 	.word	0x00000000
        /*0020*/ 	.short	0x0003
        /*0022*/ 	.short	0x0018
        /*0024*/ 	.byte	0x00, 0xf5, 0x21, 0x00


	//----- nvinfo : EIATTR_KPARAM_INFO
	.align		4
.L_11:
        /*0028*/ 	.byte	0x04, 0x17
        /*002a*/ 	.short	(.L_13 - .L_12)
.L_12:
        /*002c*/ 	.word	0x00000000
        /*0030*/ 	.short	0x0002
        /*0032*/ 	.short	0x0010
        /*0034*/ 	.byte	0x00, 0xf5, 0x21, 0x00


	//----- nvinfo : EIATTR_KPARAM_INFO
	.align		4
.L_13:
        /*0038*/ 	.byte	0x04, 0x17
        /*003a*/ 	.short	(.L_15 - .L_14)
.L_14:
        /*003c*/ 	.word	0x00000000
        /*0040*/ 	.short	0x0001
        /*0042*/ 	.short	0x0008
        /*0044*/ 	.byte	0x00, 0xf5, 0x21, 0x00


	//----- nvinfo : EIATTR_KPARAM_INFO
	.align		4
.L_15:
        /*0048*/ 	.byte	0x04, 0x17
        /*004a*/ 	.short	(.L_17 - .L_16)
.L_16:
        /*004c*/ 	.word	0x00000000
        /*0050*/ 	.short	0x0000
        /*0052*/ 	.short	0x0000
        /*0054*/ 	.byte	0x00, 0xf5, 0x21, 0x00


	//----- nvinfo : EIATTR_SPARSE_MMA_MASK
	.align		4
.L_17:
        /*0058*/ 	.byte	0x03, 0x50
        /*005a*/ 	.short	0x0000


	//----- nvinfo : EIATTR_MAXREG_COUNT
	.align		4
        /*005c*/ 	.byte	0x03, 0x1b
        /*005e*/ 	.short	0x00ff


	//----- nvinfo : EIATTR_MERCURY_ISA_VERSION
	.align		4
        /*0060*/ 	.byte	0x03, 0x5f
        /*0062*/ 	.short	0x0101


	//----- nvinfo : EIATTR_VRC_CTA_INIT_COUNT
	.align		4
        /*0064*/ 	.byte	0x02, 0x4a
	.zero		1
	.zero		1


	//----- nvinfo : EIATTR_EXIT_INSTR_OFFSETS
	.align		4
        /*0068*/ 	.byte	0x04, 0x1c
        /*006a*/ 	.short	(.L_19 - .L_18)


	//   ....[0]....
.L_18:
        /*006c*/ 	.word	0x00000070


	//   ....[1]....
        /*0070*/ 	.word	0x00000140


	//----- nvinfo : EIATTR_CBANK_PARAM_SIZE
	.align		4
.L_19:
        /*0074*/ 	.byte	0x03, 0x19
        /*0076*/ 	.short	0x0024


	//----- nvinfo : EIATTR_PARAM_CBANK
	.align		4
        /*0078*/ 	.byte	0x04, 0x0a
        /*007a*/ 	.short	(.L_21 - .L_20)
	.align		4
.L_20:
        /*007c*/ 	.word	index@(.nv.constant0._Z4copyPPfS_S0_S_i)
        /*0080*/ 	.short	0x0380
        /*0082*/ 	.short	0x0024


	//----- nvinfo : EIATTR_SW_WAR
	.align		4
.L_21:
        /*0084*/ 	.byte	0x04, 0x36
        /*0086*/ 	.short	(.L_23 - .L_22)
.L_22:
        /*0088*/ 	.word	0x00000008
.L_23:


//--------------------- .nv.callgraph             --------------------------
	.section	.nv.callgraph,"",@"SHT_CUDA_CALLGRAPH"
	.align	4
	.sectionentsize	8
	.align		4
        /*0000*/ 	.word	0x00000000
	.align		4
        /*0004*/ 	.word	0xffffffff
	.align		4
        /*0008*/ 	.word	0x00000000
	.align		4
        /*000c*/ 	.word	0xfffffffe
	.align		4
        /*0010*/ 	.word	0x00000000
	.align		4
        /*0014*/ 	.word	0xfffffffd
	.align		4
        /*0018*/ 	.word	0x00000000
	.align		4
        /*001c*/ 	.word	0xfffffffc


//--------------------- .text._Z4copyPPfS_S0_S_i  --------------------------
	.section	.text._Z4copyPPfS_S0_S_i,"ax",@progbits
	.align	128
        .global         _Z4copyPPfS_S0_S_i
        .type           _Z4copyPPfS_S0_S_i,@function
        .size           _Z4copyPPfS_S0_S_i,(.L_x_1 - _Z4copyPPfS_S0_S_i)
        .other          _Z4copyPPfS_S0_S_i,@"STO_CUDA_ENTRY STV_DEFAULT"
_Z4copyPPfS_S0_S_i:
.text._Z4copyPPfS_S0_S_i:
[----:B------:R-:W-:Y:S01]  /*0000*/  LDC R1, c[0x0][0x37c] ;  /* 0x0000df00ff017b82 */ /* 0x000fe20000000800 */
[----:B------:R-:W0:Y:S07]  /*0010*/  S2R R11, SR_TID.X ;  /* 0x00000000000b7919 */ /* 0x000e2e0000002100 */
[----:B------:R-:W0:Y:S01]  /*0020*/  S2UR UR4, SR_CTAID.X ;  /* 0x00000000000479c3 */ /* 0x000e220000002500 */
[----:B------:R-:W1:Y:S07]  /*0030*/  LDCU UR5, c[0x0][0x3a0] ;  /* 0x00007400ff0577ac */ /* 0x000e6e0008000800 */
[----:B------:R-:W0:Y:S02]  /*0040*/  LDC R0, c[0x0][0x360] ;  /* 0x0000d800ff007b82 */ /* 0x000e240000000800 */
[----:B0-----:R-:W-:-:S05]  /*0050*/  IMAD R11, R0, UR4, R11 ;  /* 0x00000004000b7c24 */ /* 0x001fca000f8e020b */
[----:B-1----:R-:W-:-:S13]  /*0060*/  ISETP.GE.AND P0, PT, R11, UR5, PT ;  /* 0x000000050b007c0c */ /* 0x002fda000bf06270 */
[----:B------:R-:W-:Y:S05]  /*0070*/  @P0 EXIT ;  /* 0x000000000000094d */ /* 0x000fea0003800000 */
[----:B------:R-:W0:Y:S01]  /*0080*/  LDC.64 R2, c[0x0][0x388] ;  /* 0x0000e200ff027b82 */ /* 0x000e220000000a00 */
[----:B------:R-:W1:Y:S01]  /*0090*/  LDCU.64 UR4, c[0x0][0x358] ;  /* 0x00006b00ff0477ac */ /* 0x000e620008000a00 */
[----:B------:R-:W-:-:S06]  /*00a0*/  SHF.L.U32 R13, R11, 0x2, RZ ;  /* 0x000000020b0d7819 */ /* 0x000fcc00000006ff */
[----:B------:R-:W2:Y:S08]  /*00b0*/  LDC.64 R4, c[0x0][0x380] ;  /* 0x0000e000ff047b82 */ /* 0x000eb00000000a00 */
[----:B------:R-:W3:Y:S08]  /*00c0*/  LDC.64 R6, c[0x0][0x398] ;  /* 0x0000e600ff067b82 */ /* 0x000ef00000000a00 */
[----:B------:R-:W4:Y:S01]  /*00d0*/  LDC.64 R8, c[0x0][0x390] ;  /* 0x0000e400ff087b82 */ /* 0x000f220000000a00 */
[----:B0-----:R-:W-:-:S04]  /*00e0*/  IMAD.WIDE R2, R13, 0x4, R2 ;  /* 0x000000040d027825 */ /* 0x001fc800078e0202 */
[----:B--2---:R-:W-:-:S05]  /*00f0*/  IMAD.WIDE R4, R11, 0x8, R4 ;  /* 0x000000080b047825 */ /* 0x004fca00078e0204 */
[----:B-1----:R-:W-:Y:S01]  /*0100*/  STG.E.64 desc[UR4][R4.64], R2 ;  /* 0x0000000204007986 */ /* 0x002fe2000c101b04 */
[----:B---3--:R-:W-:-:S04]  /*0110*/  IMAD.WIDE R6, R13, 0x4, R6 ;  /* 0x000000040d067825 */ /* 0x008fc800078e0206 */
[----:B----4-:R-:W-:-:S05]  /*0120*/  IMAD.WIDE R8, R11, 0x8, R8 ;  /* 0x000000080b087825 */ /* 0x010fca00078e0208 */
[----:B------:R-:W-:Y:S01]  /*0130*/  STG.E.64 desc[UR4][R8.64], R6 ;  /* 0x0000000608007986 */ /* 0x000fe2000c101b04 */
[----:B------:R-:W-:Y:S05]  /*0140*/  EXIT ;  /* 0x000000000000794d */ /* 0x000fea0003800000 */
.L_x_0:
[----:B------:R-:W-:-:S00]  /*0150*/  BRA `(.L_x_0) ;  /* 0xfffffffc00fc7947 */ /* 0x000fc0000383ffff */
[----:B------:R-:W-:-:S00]  /*0160*/  NOP ;  /* 0x0000000000007918 */ /* 0x000fc00000000000 */
        /* <DEDUP_REMOVED lines=9> */
.L_x_1:


//--------------------- .nv.shared.reserved.0     --------------------------
	.section	.nv.shared.reserved.0,"aw",@nobits
	.weak		__nv_reservedSMEM_offset_0_alias
	.size		__nv_reservedSMEM_offset_0_alias, 0, 64
	.other		__nv_reservedSMEM_offset_0_alias,@"STO_CUDA_RESERVED_SHARED STV_DEFAULT"
__nv_reservedSMEM_offset_0_alias:
	.zero		0
	.zero		64


//--------------------- .nv.constant0._Z4copyPPfS_S0_S_i --------------------------
	.section	.nv.constant0._Z4copyPPfS_S0_S_i,"a",@progbits
	.sectionflags	@""
	.align	4
.nv.constant0._Z4copyPPfS_S0_S_i:
	.zero		932


//--------------------- SYMBOLS --------------------------

	.type		.nv.reservedSmem.offset0,@object
	.size		.nv.reservedSmem.offset0,0x4
